//
// Generated by NVIDIA NVVM Compiler
//
// Compiler Build ID: CL-36424714
// Cuda compilation tools, release 13.0, V13.0.88
// Based on NVVM 20.0.0
//

.version 9.0
.target sm_100
.address_size 64

	// .globl	_Z7add_gpuiPfS_

.visible .entry _Z7add_gpuiPfS_(
	.param .u32 _Z7add_gpuiPfS__param_0,
	.param .u64 .ptr .align 1 _Z7add_gpuiPfS__param_1,
	.param .u64 .ptr .align 1 _Z7add_gpuiPfS__param_2
)
{
	.reg .pred 	%p<10>;
	.reg .b32 	%r<23>;
	.reg .b32 	%f<88>;
	.reg .b64 	%rd<28>;

	ld.param.u32 	%r16, [_Z7add_gpuiPfS__param_0];
	ld.param.u64 	%rd15, [_Z7add_gpuiPfS__param_1];
	ld.param.u64 	%rd16, [_Z7add_gpuiPfS__param_2];
	cvta.to.global.u64 	%rd1, %rd16;
	cvta.to.global.u64 	%rd2, %rd15;
	setp.lt.s32 	%p1, %r16, 1;
	@%p1 bra 	$L__BB0_13;
	and.b32  	%r1, %r16, 15;
	setp.lt.u32 	%p2, %r16, 16;
	mov.b32 	%r20, 0;
	@%p2 bra 	$L__BB0_4;
	and.b32  	%r20, %r16, 2147483632;
	neg.s32 	%r18, %r20;
	add.s64 	%rd25, %rd2, 32;
	add.s64 	%rd24, %rd1, 32;
$L__BB0_3:
	.pragma "nounroll";
	ld.global.f32 	%f1, [%rd25+-32];
	ld.global.f32 	%f2, [%rd24+-32];
	add.f32 	%f3, %f1, %f2;
	st.global.f32 	[%rd24+-32], %f3;
	ld.global.f32 	%f4, [%rd25+-28];
	ld.global.f32 	%f5, [%rd24+-28];
	add.f32 	%f6, %f4, %f5;
	st.global.f32 	[%rd24+-28], %f6;
	ld.global.f32 	%f7, [%rd25+-24];
	ld.global.f32 	%f8, [%rd24+-24];
	add.f32 	%f9, %f7, %f8;
	st.global.f32 	[%rd24+-24], %f9;
	ld.global.f32 	%f10, [%rd25+-20];
	ld.global.f32 	%f11, [%rd24+-20];
	add.f32 	%f12, %f10, %f11;
	st.global.f32 	[%rd24+-20], %f12;
	ld.global.f32 	%f13, [%rd25+-16];
	ld.global.f32 	%f14, [%rd24+-16];
	add.f32 	%f15, %f13, %f14;
	st.global.f32 	[%rd24+-16], %f15;
	ld.global.f32 	%f16, [%rd25+-12];
	ld.global.f32 	%f17, [%rd24+-12];
	add.f32 	%f18, %f16, %f17;
	st.global.f32 	[%rd24+-12], %f18;
	ld.global.f32 	%f19, [%rd25+-8];
	ld.global.f32 	%f20, [%rd24+-8];
	add.f32 	%f21, %f19, %f20;
	st.global.f32 	[%rd24+-8], %f21;
	ld.global.f32 	%f22, [%rd25+-4];
	ld.global.f32 	%f23, [%rd24+-4];
	add.f32 	%f24, %f22, %f23;
	st.global.f32 	[%rd24+-4], %f24;
	ld.global.f32 	%f25, [%rd25];
	ld.global.f32 	%f26, [%rd24];
	add.f32 	%f27, %f25, %f26;
	st.global.f32 	[%rd24], %f27;
	ld.global.f32 	%f28, [%rd25+4];
	ld.global.f32 	%f29, [%rd24+4];
	add.f32 	%f30, %f28, %f29;
	st.global.f32 	[%rd24+4], %f30;
	ld.global.f32 	%f31, [%rd25+8];
	ld.global.f32 	%f32, [%rd24+8];
	add.f32 	%f33, %f31, %f32;
	st.global.f32 	[%rd24+8], %f33;
	ld.global.f32 	%f34, [%rd25+12];
	ld.global.f32 	%f35, [%rd24+12];
	add.f32 	%f36, %f34, %f35;
	st.global.f32 	[%rd24+12], %f36;
	ld.global.f32 	%f37, [%rd25+16];
	ld.global.f32 	%f38, [%rd24+16];
	add.f32 	%f39, %f37, %f38;
	st.global.f32 	[%rd24+16], %f39;
	ld.global.f32 	%f40, [%rd25+20];
	ld.global.f32 	%f41, [%rd24+20];
	add.f32 	%f42, %f40, %f41;
	st.global.f32 	[%rd24+20], %f42;
	ld.global.f32 	%f43, [%rd25+24];
	ld.global.f32 	%f44, [%rd24+24];
	add.f32 	%f45, %f43, %f44;
	st.global.f32 	[%rd24+24], %f45;
	ld.global.f32 	%f46, [%rd25+28];
	ld.global.f32 	%f47, [%rd24+28];
	add.f32 	%f48, %f46, %f47;
	st.global.f32 	[%rd24+28], %f48;
	add.s32 	%r18, %r18, 16;
	add.s64 	%rd25, %rd25, 64;
	add.s64 	%rd24, %rd24, 64;
	setp.ne.s32 	%p3, %r18, 0;
	@%p3 bra 	$L__BB0_3;
$L__BB0_4:
	setp.eq.s32 	%p4, %r1, 0;
	@%p4 bra 	$L__BB0_13;
	and.b32  	%r7, %r16, 7;
	setp.lt.u32 	%p5, %r1, 8;
	@%p5 bra 	$L__BB0_7;
	mul.wide.u32 	%rd17, %r20, 4;
	add.s64 	%rd18, %rd2, %rd17;
	ld.global.f32 	%f49, [%rd18];
	add.s64 	%rd19, %rd1, %rd17;
	ld.global.f32 	%f50, [%rd19];
	add.f32 	%f51, %f49, %f50;
	st.global.f32 	[%rd19], %f51;
	ld.global.f32 	%f52, [%rd18+4];
	ld.global.f32 	%f53, [%rd19+4];
	add.f32 	%f54, %f52, %f53;
	st.global.f32 	[%rd19+4], %f54;
	ld.global.f32 	%f55, [%rd18+8];
	ld.global.f32 	%f56, [%rd19+8];
	add.f32 	%f57, %f55, %f56;
	st.global.f32 	[%rd19+8], %f57;
	ld.global.f32 	%f58, [%rd18+12];
	ld.global.f32 	%f59, [%rd19+12];
	add.f32 	%f60, %f58, %f59;
	st.global.f32 	[%rd19+12], %f60;
	ld.global.f32 	%f61, [%rd18+16];
	ld.global.f32 	%f62, [%rd19+16];
	add.f32 	%f63, %f61, %f62;
	st.global.f32 	[%rd19+16], %f63;
	ld.global.f32 	%f64, [%rd18+20];
	ld.global.f32 	%f65, [%rd19+20];
	add.f32 	%f66, %f64, %f65;
	st.global.f32 	[%rd19+20], %f66;
	ld.global.f32 	%f67, [%rd18+24];
	ld.global.f32 	%f68, [%rd19+24];
	add.f32 	%f69, %f67, %f68;
	st.global.f32 	[%rd19+24], %f69;
	ld.global.f32 	%f70, [%rd18+28];
	ld.global.f32 	%f71, [%rd19+28];
	add.f32 	%f72, %f70, %f71;
	st.global.f32 	[%rd19+28], %f72;
	add.s32 	%r20, %r20, 8;
$L__BB0_7:
	setp.eq.s32 	%p6, %r7, 0;
	@%p6 bra 	$L__BB0_13;
	and.b32  	%r10, %r16, 3;
	setp.lt.u32 	%p7, %r7, 4;
	@%p7 bra 	$L__BB0_10;
	mul.wide.u32 	%rd20, %r20, 4;
	add.s64 	%rd21, %rd2, %rd20;
	ld.global.f32 	%f73, [%rd21];
	add.s64 	%rd22, %rd1, %rd20;
	ld.global.f32 	%f74, [%rd22];
	add.f32 	%f75, %f73, %f74;
	st.global.f32 	[%rd22], %f75;
	ld.global.f32 	%f76, [%rd21+4];
	ld.global.f32 	%f77, [%rd22+4];
	add.f32 	%f78, %f76, %f77;
	st.global.f32 	[%rd22+4], %f78;
	ld.global.f32 	%f79, [%rd21+8];
	ld.global.f32 	%f80, [%rd22+8];
	add.f32 	%f81, %f79, %f80;
	st.global.f32 	[%rd22+8], %f81;
	ld.global.f32 	%f82, [%rd21+12];
	ld.global.f32 	%f83, [%rd22+12];
	add.f32 	%f84, %f82, %f83;
	st.global.f32 	[%rd22+12], %f84;
	add.s32 	%r20, %r20, 4;
$L__BB0_10:
	setp.eq.s32 	%p8, %r10, 0;
	@%p8 bra 	$L__BB0_13;
	mul.wide.u32 	%rd23, %r20, 4;
	add.s64 	%rd27, %rd1, %rd23;
	add.s64 	%rd26, %rd2, %rd23;
	neg.s32 	%r22, %r10;
$L__BB0_12:
	.pragma "nounroll";
	ld.global.f32 	%f85, [%rd26];
	ld.global.f32 	%f86, [%rd27];
	add.f32 	%f87, %f85, %f86;
	st.global.f32 	[%rd27], %f87;
	add.s64 	%rd27, %rd27, 4;
	add.s64 	%rd26, %rd26, 4;
	add.s32 	%r22, %r22, 1;
	setp.ne.s32 	%p9, %r22, 0;
	@%p9 bra 	$L__BB0_12;
$L__BB0_13:
	ret;

}


// ===== COMPILED SASS (sm_100) =====

	.target	sm_100

	.elftype	@"ET_EXEC"


//--------------------- .note.nv.tkinfo           --------------------------
	.section	.note.nv.tkinfo,"",@"SHT_NOTE"
	.sectionflags	@"SHF_NOTE_NV_TKINFO"
	.tkinfo
        /*0018*/ 	.word	0x00000002
        /*0030*/ 	.string	""
        /*0030*/ 	.string	"ptxas"
        /*0030*/ 	.string	"Cuda compilation tools, release 13.0, V13.0.88"
        /*0030*/ 	.string	"Build cuda_13.0.r13.0/compiler.36424714_0"
        /*0030*/ 	.string	"-arch sm_100 -m 64 "



//--------------------- .note.nv.cuinfo           --------------------------
	.section	.note.nv.cuinfo,"",@"SHT_NOTE"
	.sectionflags	@"SHF_NOTE_NV_CUINFO"
        /*0018*/ 	.short	0x0002
        /*001a*/ 	.short	0x0064
        /*001c*/ 	.short	0x0082
	.zero		2


//--------------------- .nv.info                  --------------------------
	.section	.nv.info,"",@"SHT_CUDA_INFO"
	.align	4


	//----- nvinfo : EIATTR_REGCOUNT
	.align		4
        /*0000*/ 	.byte	0x04, 0x2f
        /*0002*/ 	.short	(.L_1 - .L_0)
	.align		4
.L_0:
        /*0004*/ 	.word	index@(_Z7add_gpuiPfS_)
        /*0008*/ 	.word	0x00000012


	//----- nvinfo : EIATTR_FRAME_SIZE
	.align		4
.L_1:
        /*000c*/ 	.byte	0x04, 0x11
        /*000e*/ 	.short	(.L_3 - .L_2)
	.align		4
.L_2:
        /*0010*/ 	.word	index@(_Z7add_gpuiPfS_)
        /*0014*/ 	.word	0x00000000


	//----- nvinfo : EIATTR_MIN_STACK_SIZE
	.align		4
.L_3:
        /*0018*/ 	.byte	0x04, 0x12
        /*001a*/ 	.short	(.L_5 - .L_4)
	.align		4
.L_4:
        /*001c*/ 	.word	index@(_Z7add_gpuiPfS_)
        /*0020*/ 	.word	0x00000000
.L_5:


//--------------------- .nv.compat                --------------------------
	.section	.nv.compat,"",@"SHT_CUDA_COMPAT_INFO"
	.align	4
        /*0000*/ 	.byte	0x02, 0x09, 0x00, 0x00, 0x02, 0x02, 0x01, 0x00, 0x02, 0x05, 0x05, 0x00, 0x03, 0x07, 0x01, 0x01
        /*0010*/ 	.byte	0x02, 0x03, 0x00, 0x00, 0x02, 0x06, 0x01, 0x00, 0x04, 0x0b, 0x08, 0x00, 0x09, 0x00, 0x00, 0x00
        /*0020*/ 	.byte	0x00, 0x00, 0x00, 0x00


//--------------------- .nv.info._Z7add_gpuiPfS_  --------------------------
	.section	.nv.info._Z7add_gpuiPfS_,"",@"SHT_CUDA_INFO"
	.sectionflags	@""
	.align	4


	//----- nvinfo : EIATTR_CUDA_API_VERSION
	.align		4
        /*0000*/ 	.byte	0x04, 0x37
        /*0002*/ 	.short	(.L_7 - .L_6)
.L_6:
        /*0004*/ 	.word	0x00000082


	//----- nvinfo : EIATTR_KPARAM_INFO
	.align		4
.L_7:
        /*0008*/ 	.byte	0x04, 0x17
        /*000a*/ 	.short	(.L_9 - .L_8)
.L_8:
        /*000c*/ 	.word	0x00000000
        /*0010*/ 	.short	0x0002
        /*0012*/ 	.short	0x0010
        /*0014*/ 	.byte	0x00, 0xf5, 0x21, 0x00


	//----- nvinfo : EIATTR_KPARAM_INFO
	.align		4
.L_9:
        /*0018*/ 	.byte	0x04, 0x17
        /*001a*/ 	.short	(.L_11 - .L_10)
.L_10:
        /*001c*/ 	.word	0x00000000
        /*0020*/ 	.short	0x0001
        /*0022*/ 	.short	0x0008
        /*0024*/ 	.byte	0x00, 0xf5, 0x21, 0x00


	//----- nvinfo : EIATTR_KPARAM_INFO
	.align		4
.L_11:
        /*0028*/ 	.byte	0x04, 0x17
        /*002a*/ 	.short	(.L_13 - .L_12)
.L_12:
        /*002c*/ 	.word	0x00000000
        /*0030*/ 	.short	0x0000
        /*0032*/ 	.short	0x0000
        /*0034*/ 	.byte	0x00, 0xf0, 0x11, 0x00


	//----- nvinfo : EIATTR_SPARSE_MMA_MASK
	.align		4
.L_13:
        /*0038*/ 	.byte	0x03, 0x50
        /*003a*/ 	.short	0x0000


	//----- nvinfo : EIATTR_MAXREG_COUNT
	.align		4
        /*003c*/ 	.byte	0x03, 0x1b
        /*003e*/ 	.short	0x00ff


	//----- nvinfo : EIATTR_MERCURY_ISA_VERSION
	.align		4
        /*0040*/ 	.byte	0x03, 0x5f
        /*0042*/ 	.short	0x0101


	//----- nvinfo : EIATTR_VRC_CTA_INIT_COUNT
	.align		4
        /*0044*/ 	.byte	0x02, 0x4a
	.zero		1
	.zero		1


	//----- nvinfo : EIATTR_EXIT_INSTR_OFFSETS
	.align		4
        /*0048*/ 	.byte	0x04, 0x1c
        /*004a*/ 	.short	(.L_15 - .L_14)


	//   ....[0]....
.L_14:
        /*004c*/ 	.word	0x00000030


	//   ....[1]....
        /*0050*/ 	.word	0x00000600


	//   ....[2]....
        /*0054*/ 	.word	0x000008a0


	//   ....[3]....
        /*0058*/ 	.word	0x00000a40


	//   ....[4]....
        /*005c*/ 	.word	0x00000b90


	//----- nvinfo : EIATTR_CBANK_PARAM_SIZE
	.align		4
.L_15:
        /*0060*/ 	.byte	0x03, 0x19
        /*0062*/ 	.short	0x0018


	//----- nvinfo : EIATTR_PARAM_CBANK
	.align		4
        /*0064*/ 	.byte	0x04, 0x0a
        /*0066*/ 	.short	(.L_17 - .L_16)
	.align		4
.L_16:
        /*0068*/ 	.word	index@(.nv.constant0._Z7add_gpuiPfS_)
        /*006c*/ 	.short	0x0380
        /*006e*/ 	.short	0x0018


	//----- nvinfo : EIATTR_SW_WAR
	.align		4
.L_17:
        /*0070*/ 	.byte	0x04, 0x36
        /*0072*/ 	.short	(.L_19 - .L_18)
.L_18:
        /*0074*/ 	.word	0x00000008
.L_19:


//--------------------- .nv.callgraph             --------------------------
	.section	.nv.callgraph,"",@"SHT_CUDA_CALLGRAPH"
	.align	4
	.sectionentsize	8
	.align		4
        /*0000*/ 	.word	0x00000000
	.align		4
        /*0004*/ 	.word	0xffffffff
	.align		4
        /*0008*/ 	.word	0x00000000
	.align		4
        /*000c*/ 	.word	0xfffffffe
	.align		4
        /*0010*/ 	.word	0x00000000
	.align		4
        /*0014*/ 	.word	0xfffffffd
	.align		4
        /*0018*/ 	.word	0x00000000
	.align		4
        /*001c*/ 	.word	0xfffffffc


//--------------------- .text._Z7add_gpuiPfS_     --------------------------
	.section	.text._Z7add_gpuiPfS_,"ax",@progbits
	.align	128
        .global         _Z7add_gpuiPfS_
        .type           _Z7add_gpuiPfS_,@function
        .size           _Z7add_gpuiPfS_,(.L_x_6 - _Z7add_gpuiPfS_)
        .other          _Z7add_gpuiPfS_,@"STO_CUDA_ENTRY STV_DEFAULT"
_Z7add_gpuiPfS_:
.text._Z7add_gpuiPfS_:
[----:B------:R-:W-:Y:S08]  /*0000*/  LDC R1, c[0x0][0x37c] ;  /* 0x0000df00ff017b82 */ /* 0x000ff00000000800 */
[----:B------:R-:W0:Y:S02]  /*0010*/  LDC R6, c[0x0][0x380] ;  /* 0x0000e000ff067b82 */ /* 0x000e240000000800 */
[----:B0-----:R-:W-:-:S13]  /*0020*/  ISETP.GE.AND P0, PT, R6, 0x1, PT ;  /* 0x000000010600780c */ /* 0x001fda0003f06270 */
[----:B------:R-:W-:Y:S05]  /*0030*/  @!P0 EXIT ;  /* 0x000000000000894d */ /* 0x000fea0003800000 */
[C---:B------:R-:W-:Y:S01]  /*0040*/  ISETP.GE.U32.AND P1, PT, R6.reuse, 0x10, PT ;  /* 0x000000100600780c */ /* 0x040fe20003f26070 */
[----:B------:R-:W0:Y:S01]  /*0050*/  LDCU.64 UR8, c[0x0][0x358] ;  /* 0x00006b00ff0877ac */ /* 0x000e220008000a00 */
[----:B------:R-:W-:Y:S01]  /*0060*/  LOP3.LUT R10, R6, 0xf, RZ, 0xc0, !PT ;  /* 0x0000000f060a7812 */ /* 0x000fe200078ec0ff */
[----:B------:R-:W-:-:S03]  /*0070*/  HFMA2 R0, -RZ, RZ, 0, 0 ;  /* 0x00000000ff007431 */ /* 0x000fc600000001ff */
[----:B------:R-:W-:-:S07]  /*0080*/  ISETP.NE.AND P0, PT, R10, RZ, PT ;  /* 0x000000ff0a00720c */ /* 0x000fce0003f05270 */
[----:B------:R-:W-:Y:S06]  /*0090*/  @!P1 BRA `(.L_x_0) ;  /* 0x0000000400589947 */ /* 0x000fec0003800000 */
[----:B------:R-:W1:Y:S01]  /*00a0*/  LDCU.64 UR6, c[0x0][0x388] ;  /* 0x00007100ff0677ac */ /* 0x000e620008000a00 */
[----:B------:R-:W-:Y:S01]  /*00b0*/  LOP3.LUT R0, R6, 0x7ffffff0, RZ, 0xc0, !PT ;  /* 0x7ffffff006007812 */ /* 0x000fe200078ec0ff */
[----:B------:R-:W2:Y:S03]  /*00c0*/  LDCU.64 UR4, c[0x0][0x390] ;  /* 0x00007200ff0477ac */ /* 0x000ea60008000a00 */
[----:B------:R-:W-:Y:S01]  /*00d0*/  IADD3 R7, PT, PT, -R0, RZ, RZ ;  /* 0x000000ff00077210 */ /* 0x000fe20007ffe1ff */
[----:B-1----:R-:W-:Y:S02]  /*00e0*/  UIADD3 UR6, UP0, UPT, UR6, 0x20, URZ ;  /* 0x0000002006067890 */ /* 0x002fe4000ff1e0ff */
[----:B--2---:R-:W-:Y:S02]  /*00f0*/  UIADD3 UR4, UP1, UPT, UR4, 0x20, URZ ;  /* 0x0000002004047890 */ /* 0x004fe4000ff3e0ff */
[----:B------:R-:W-:-:S02]  /*0100*/  UIADD3.X UR7, UPT, UPT, URZ, UR7, URZ, UP0, !UPT ;  /* 0x00000007ff077290 */ /* 0x000fc400087fe4ff */
[----:B------:R-:W-:Y:S01]  /*0110*/  MOV R12, UR6 ;  /* 0x00000006000c7c02 */ /* 0x000fe20008000f00 */
[----:B------:R-:W-:Y:S01]  /*0120*/  UIADD3.X UR5, UPT, UPT, URZ, UR5, URZ, UP1, !UPT ;  /* 0x00000005ff057290 */ /* 0x000fe20008ffe4ff */
[----:B------:R-:W-:Y:S02]  /*0130*/  MOV R8, UR4 ;  /* 0x0000000400087c02 */ /* 0x000fe40008000f00 */
[----:B------:R-:W-:-:S03]  /*0140*/  MOV R3, UR7 ;  /* 0x0000000700037c02 */ /* 0x000fc60008000f00 */
[----:B------:R-:W-:-:S07]  /*0150*/  MOV R9, UR5 ;  /* 0x0000000500097c02 */ /* 0x000fce0008000f00 */
.L_x_1:
[----:B------:R-:W-:Y:S02]  /*0160*/  MOV R2, R12 ;  /* 0x0000000c00027202 */ /* 0x000fe40000000f00 */
[----:B-1----:R-:W-:Y:S02]  /*0170*/  MOV R4, R8 ;  /* 0x0000000800047202 */ /* 0x002fe40000000f00 */
[----:B------:R-:W-:Y:S01]  /*0180*/  MOV R5, R9 ;  /* 0x0000000900057202 */ /* 0x000fe20000000f00 */
[----:B0-----:R-:W2:Y:S04]  /*0190*/  LDG.E R8, desc[UR8][R2.64+-0x20] ;  /* 0xffffe00802087981 */ /* 0x001ea8000c1e1900 */
[----:B------:R-:W2:Y:S04]  /*01a0*/  LDG.E R9, desc[UR8][R4.64+-0x20] ;  /* 0xffffe00804097981 */ /* 0x000ea8000c1e1900 */
[----:B------:R-:W3:Y:S04]  /*01b0*/  LDG.E R11, desc[UR8][R4.64+-0x1c] ;  /* 0xffffe408040b7981 */ /* 0x000ee8000c1e1900 */
[----:B------:R-:W4:Y:S04]  /*01c0*/  LDG.E R13, desc[UR8][R4.64+-0x18] ;  /* 0xffffe808040d7981 */ /* 0x000f28000c1e1900 */
[----:B------:R-:W5:Y:S01]  /*01d0*/  LDG.E R15, desc[UR8][R4.64+-0x14] ;  /* 0xffffec08040f7981 */ /* 0x000f62000c1e1900 */
[----:B--2---:R-:W-:-:S05]  /*01e0*/  FADD R9, R8, R9 ;  /* 0x0000000908097221 */ /* 0x004fca0000000000 */
[----:B------:R0:W-:Y:S04]  /*01f0*/  STG.E desc[UR8][R4.64+-0x20], R9 ;  /* 0xffffe00904007986 */ /* 0x0001e8000c101908 */
[----:B------:R-:W3:Y:S04]  /*0200*/  LDG.E R8, desc[UR8][R2.64+-0x1c] ;  /* 0xffffe40802087981 */ /* 0x000ee8000c1e1900 */
[----:B0-----:R-:W2:Y:S01]  /*0210*/  LDG.E R9, desc[UR8][R4.64+-0x10] ;  /* 0xfffff00804097981 */ /* 0x001ea2000c1e1900 */
[----:B---3--:R-:W-:-:S05]  /*0220*/  FADD R11, R8, R11 ;  /* 0x0000000b080b7221 */ /* 0x008fca0000000000 */
[----:B------:R0:W-:Y:S04]  /*0230*/  STG.E desc[UR8][R4.64+-0x1c], R11 ;  /* 0xffffe40b04007986 */ /* 0x0001e8000c101908 */
[----:B------:R-:W4:Y:S04]  /*0240*/  LDG.E R8, desc[UR8][R2.64+-0x18] ;  /* 0xffffe80802087981 */ /* 0x000f28000c1e1900 */
[----:B0-----:R-:W3:Y:S01]  /*0250*/  LDG.E R11, desc[UR8][R4.64+-0xc] ;  /* 0xfffff408040b7981 */ /* 0x001ee2000c1e1900 */
[----:B----4-:R-:W-:-:S05]  /*0260*/  FADD R13, R8, R13 ;  /* 0x0000000d080d7221 */ /* 0x010fca0000000000 */
[----:B------:R0:W-:Y:S04]  /*0270*/  STG.E desc[UR8][R4.64+-0x18], R13 ;  /* 0xffffe80d04007986 */ /* 0x0001e8000c101908 */
[----:B------:R-:W5:Y:S04]  /*0280*/  LDG.E R8, desc[UR8][R2.64+-0x14] ;  /* 0xffffec0802087981 */ /* 0x000f68000c1e1900 */
[----:B0-----:R-:W4:Y:S01]  /*0290*/  LDG.E R13, desc[UR8][R4.64+-0x8] ;  /* 0xfffff808040d7981 */ /* 0x001f22000c1e1900 */
[----:B-----5:R-:W-:-:S05]  /*02a0*/  FADD R15, R8, R15 ;  /* 0x0000000f080f7221 */ /* 0x020fca0000000000 */
[----:B------:R0:W-:Y:S04]  /*02b0*/  STG.E desc[UR8][R4.64+-0x14], R15 ;  /* 0xffffec0f04007986 */ /* 0x0001e8000c101908 */
[----:B------:R-:W2:Y:S04]  /*02c0*/  LDG.E R8, desc[UR8][R2.64+-0x10] ;  /* 0xfffff00802087981 */ /* 0x000ea8000c1e1900 */
[----:B0-----:R-:W5:Y:S01]  /*02d0*/  LDG.E R15, desc[UR8][R4.64+-0x4] ;  /* 0xfffffc08040f7981 */ /* 0x001f62000c1e1900 */
        /* <DEDUP_REMOVED lines=34> */
[----:B------:R-:W3:Y:S02]  /*0500*/  LDG.E R8, desc[UR8][R2.64+0x14] ;  /* 0x0000140802087981 */ /* 0x000ee4000c1e1900 */
[----:B---3--:R-:W-:-:S05]  /*0510*/  FADD R11, R8, R11 ;  /* 0x0000000b080b7221 */ /* 0x008fca0000000000 */
[----:B------:R1:W-:Y:S04]  /*0520*/  STG.E desc[UR8][R4.64+0x14], R11 ;  /* 0x0000140b04007986 */ /* 0x0003e8000c101908 */
[----:B------:R-:W4:Y:S01]  /*0530*/  LDG.E R8, desc[UR8][R2.64+0x18] ;  /* 0x0000180802087981 */ /* 0x000f22000c1e1900 */
[----:B------:R-:W-:Y:S01]  /*0540*/  IADD3 R7, PT, PT, R7, 0x10, RZ ;  /* 0x0000001007077810 */ /* 0x000fe20007ffe0ff */
[----:B----4-:R-:W-:-:S05]  /*0550*/  FADD R13, R8, R13 ;  /* 0x0000000d080d7221 */ /* 0x010fca0000000000 */
[----:B------:R1:W-:Y:S04]  /*0560*/  STG.E desc[UR8][R4.64+0x18], R13 ;  /* 0x0000180d04007986 */ /* 0x0003e8000c101908 */
[----:B------:R2:W5:Y:S01]  /*0570*/  LDG.E R8, desc[UR8][R2.64+0x1c] ;  /* 0x00001c0802087981 */ /* 0x000562000c1e1900 */
[----:B------:R-:W-:Y:S02]  /*0580*/  ISETP.NE.AND P1, PT, R7, RZ, PT ;  /* 0x000000ff0700720c */ /* 0x000fe40003f25270 */
[----:B------:R-:W-:-:S05]  /*0590*/  IADD3 R12, P2, PT, R2, 0x40, RZ ;  /* 0x00000040020c7810 */ /* 0x000fca0007f5e0ff */
[----:B--2---:R-:W-:Y:S02]  /*05a0*/  IMAD.X R3, RZ, RZ, R3, P2 ;  /* 0x000000ffff037224 */ /* 0x004fe400010e0603 */
[----:B-----5:R-:W-:Y:S01]  /*05b0*/  FADD R15, R8, R15 ;  /* 0x0000000f080f7221 */ /* 0x020fe20000000000 */
[----:B------:R-:W-:-:S04]  /*05c0*/  IADD3 R8, P3, PT, R4, 0x40, RZ ;  /* 0x0000004004087810 */ /* 0x000fc80007f7e0ff */
[----:B------:R1:W-:Y:S01]  /*05d0*/  STG.E desc[UR8][R4.64+0x1c], R15 ;  /* 0x00001c0f04007986 */ /* 0x0003e2000c101908 */
[----:B0-----:R-:W-:Y:S01]  /*05e0*/  IADD3.X R9, PT, PT, RZ, R5, RZ, P3, !PT ;  /* 0x00000005ff097210 */ /* 0x001fe20001ffe4ff */
[----:B------:R-:W-:Y:S07]  /*05f0*/  @P1 BRA `(.L_x_1) ;  /* 0xfffffff800d81947 */ /* 0x000fee000383ffff */
.L_x_0:
[----:B0-----:R-:W-:Y:S05]  /*0600*/  @!P0 EXIT ;  /* 0x000000000000894d */ /* 0x001fea0003800000 */
[----:B------:R-:W-:Y:S02]  /*0610*/  ISETP.GE.U32.AND P0, PT, R10, 0x8, PT ;  /* 0x000000080a00780c */ /* 0x000fe40003f06070 */
[----:B------:R-:W-:-:S04]  /*0620*/  LOP3.LUT R12, R6, 0x7, RZ, 0xc0, !PT ;  /* 0x00000007060c7812 */ /* 0x000fc800078ec0ff */
[----:B------:R-:W-:-:S07]  /*0630*/  ISETP.NE.AND P1, PT, R12, RZ, PT ;  /* 0x000000ff0c00720c */ /* 0x000fce0003f25270 */
[----:B------:R-:W-:Y:S06]  /*0640*/  @!P0 BRA `(.L_x_2) ;  /* 0x0000000000948947 */ /* 0x000fec0003800000 */
[----:B------:R-:W0:Y:S08]  /*0650*/  LDC.64 R2, c[0x0][0x388] ;  /* 0x0000e200ff027b82 */ /* 0x000e300000000a00 */
[----:B-1----:R-:W1:Y:S01]  /*0660*/  LDC.64 R4, c[0x0][0x390] ;  /* 0x0000e400ff047b82 */ /* 0x002e620000000a00 */
[----:B0-----:R-:W-:-:S05]  /*0670*/  IMAD.WIDE.U32 R2, R0, 0x4, R2 ;  /* 0x0000000400027825 */ /* 0x001fca00078e0002 */
[----:B------:R-:W2:Y:S01]  /*0680*/  LDG.E R7, desc[UR8][R2.64] ;  /* 0x0000000802077981 */ /* 0x000ea2000c1e1900 */
[----:B-1----:R-:W-:-:S05]  /*0690*/  IMAD.WIDE.U32 R4, R0, 0x4, R4 ;  /* 0x0000000400047825 */ /* 0x002fca00078e0004 */
[----:B------:R-:W2:Y:S04]  /*06a0*/  LDG.E R8, desc[UR8][R4.64] ;  /* 0x0000000804087981 */ /* 0x000ea8000c1e1900 */
[----:B------:R-:W3:Y:S04]  /*06b0*/  LDG.E R9, desc[UR8][R4.64+0x4] ;  /* 0x0000040804097981 */ /* 0x000ee8000c1e1900 */
[----:B------:R-:W4:Y:S04]  /*06c0*/  LDG.E R11, desc[UR8][R4.64+0x8] ;  /* 0x00000808040b7981 */ /* 0x000f28000c1e1900 */
[----:B------:R-:W5:Y:S01]  /*06d0*/  LDG.E R13, desc[UR8][R4.64+0xc] ;  /* 0x00000c08040d7981 */ /* 0x000f62000c1e1900 */
[----:B--2---:R-:W-:-:S05]  /*06e0*/  FADD R7, R7, R8 ;  /* 0x0000000807077221 */ /* 0x004fca0000000000 */
[----:B------:R-:W-:Y:S04]  /*06f0*/  STG.E desc[UR8][R4.64], R7 ;  /* 0x0000000704007986 */ /* 0x000fe8000c101908 */
[----:B------:R-:W3:Y:S02]  /*0700*/  LDG.E R8, desc[UR8][R2.64+0x4] ;  /* 0x0000040802087981 */ /* 0x000ee4000c1e1900 */
[----:B---3--:R-:W-:-:S05]  /*0710*/  FADD R9, R8, R9 ;  /* 0x0000000908097221 */ /* 0x008fca0000000000 */
[----:B------:R0:W-:Y:S04]  /*0720*/  STG.E desc[UR8][R4.64+0x4], R9 ;  /* 0x0000040904007986 */ /* 0x0001e8000c101908 */
[----:B------:R-:W4:Y:S04]  /*0730*/  LDG.E R8, desc[UR8][R2.64+0x8] ;  /* 0x0000080802087981 */ /* 0x000f28000c1e1900 */
[----:B0-----:R-:W2:Y:S01]  /*0740*/  LDG.E R9, desc[UR8][R4.64+0x14] ;  /* 0x0000140804097981 */ /* 0x001ea2000c1e1900 */
[----:B----4-:R-:W-:-:S05]  /*0750*/  FADD R11, R8, R11 ;  /* 0x0000000b080b7221 */ /* 0x010fca0000000000 */
[----:B------:R0:W-:Y:S04]  /*0760*/  STG.E desc[UR8][R4.64+0x8], R11 ;  /* 0x0000080b04007986 */ /* 0x0001e8000c101908 */
[----:B------:R-:W5:Y:S04]  /*0770*/  LDG.E R8, desc[UR8][R2.64+0xc] ;  /* 0x00000c0802087981 */ /* 0x000f68000c1e1900 */
[----:B0-----:R-:W3:Y:S01]  /*0780*/  LDG.E R11, desc[UR8][R4.64+0x18] ;  /* 0x00001808040b7981 */ /* 0x001ee2000c1e1900 */
[----:B-----5:R-:W-:-:S03]  /*0790*/  FADD R13, R8, R13 ;  /* 0x0000000d080d7221 */ /* 0x020fc60000000000 */
[----:B------:R-:W4:Y:S04]  /*07a0*/  LDG.E R8, desc[UR8][R4.64+0x10] ;  /* 0x0000100804087981 */ /* 0x000f28000c1e1900 */
[----:B------:R0:W-:Y:S04]  /*07b0*/  STG.E desc[UR8][R4.64+0xc], R13 ;  /* 0x00000c0d04007986 */ /* 0x0001e8000c101908 */
[----:B------:R-:W4:Y:S04]  /*07c0*/  LDG.E R7, desc[UR8][R2.64+0x10] ;  /* 0x0000100802077981 */ /* 0x000f28000c1e1900 */
[----:B0-----:R-:W5:Y:S01]  /*07d0*/  LDG.E R13, desc[UR8][R4.64+0x1c] ;  /* 0x00001c08040d7981 */ /* 0x001f62000c1e1900 */
[----:B----4-:R-:W-:-:S05]  /*07e0*/  FADD R7, R7, R8 ;  /* 0x0000000807077221 */ /* 0x010fca0000000000 */
[----:B------:R0:W-:Y:S04]  /*07f0*/  STG.E desc[UR8][R4.64+0x10], R7 ;  /* 0x0000100704007986 */ /* 0x0001e8000c101908 */
[----:B------:R-:W2:Y:S02]  /*0800*/  LDG.E R8, desc[UR8][R2.64+0x14] ;  /* 0x0000140802087981 */ /* 0x000ea4000c1e1900 */
[----:B--2---:R-:W-:-:S05]  /*0810*/  FADD R9, R8, R9 ;  /* 0x0000000908097221 */ /* 0x004fca0000000000 */
[----:B------:R0:W-:Y:S04]  /*0820*/  STG.E desc[UR8][R4.64+0x14], R9 ;  /* 0x0000140904007986 */ /* 0x0001e8000c101908 */
[----:B------:R-:W3:Y:S02]  /*0830*/  LDG.E R8, desc[UR8][R2.64+0x18] ;  /* 0x0000180802087981 */ /* 0x000ee4000c1e1900 */
[----:B---3--:R-:W-:-:S05]  /*0840*/  FADD R11, R8, R11 ;  /* 0x0000000b080b7221 */ /* 0x008fca0000000000 */
[----:B------:R0:W-:Y:S04]  /*0850*/  STG.E desc[UR8][R4.64+0x18], R11 ;  /* 0x0000180b04007986 */ /* 0x0001e8000c101908 */
[----:B------:R-:W5:Y:S01]  /*0860*/  LDG.E R8, desc[UR8][R2.64+0x1c] ;  /* 0x00001c0802087981 */ /* 0x000f62000c1e1900 */
[----:B------:R-:W-:Y:S01]  /*0870*/  IADD3 R0, PT, PT, R0, 0x8, RZ ;  /* 0x0000000800007810 */ /* 0x000fe20007ffe0ff */
[----:B-----5:R-:W-:-:S05]  /*0880*/  FADD R13, R8, R13 ;  /* 0x0000000d080d7221 */ /* 0x020fca0000000000 */
[----:B------:R0:W-:Y:S02]  /*0890*/  STG.E desc[UR8][R4.64+0x1c], R13 ;  /* 0x00001c0d04007986 */ /* 0x0001e4000c101908 */
.L_x_2:
[----:B------:R-:W-:Y:S05]  /*08a0*/  @!P1 EXIT ;  /* 0x000000000000994d */ /* 0x000fea0003800000 */
[----:B------:R-:W-:Y:S02]  /*08b0*/  ISETP.GE.U32.AND P0, PT, R12, 0x4, PT ;  /* 0x000000040c00780c */ /* 0x000fe40003f06070 */
[----:B------:R-:W-:-:S04]  /*08c0*/  LOP3.LUT R6, R6, 0x3, RZ, 0xc0, !PT ;  /* 0x0000000306067812 */ /* 0x000fc800078ec0ff */
[----:B------:R-:W-:-:S07]  /*08d0*/  ISETP.NE.AND P1, PT, R6, RZ, PT ;  /* 0x000000ff0600720c */ /* 0x000fce0003f25270 */
[----:B------:R-:W-:Y:S06]  /*08e0*/  @!P0 BRA `(.L_x_3) ;  /* 0x0000000000548947 */ /* 0x000fec0003800000 */
[----:B01----:R-:W0:Y:S08]  /*08f0*/  LDC.64 R4, c[0x0][0x388] ;  /* 0x0000e200ff047b82 */ /* 0x003e300000000a00 */
[----:B------:R-:W1:Y:S01]  /*0900*/  LDC.64 R2, c[0x0][0x390] ;  /* 0x0000e400ff027b82 */ /* 0x000e620000000a00 */
        /* <DEDUP_REMOVED lines=8> */
[----:B------:R2:W-:Y:S04]  /*0990*/  STG.E desc[UR8][R2.64], R7 ;  /* 0x0000000702007986 */ /* 0x0005e8000c101908 */
[----:B------:R-:W3:Y:S02]  /*09a0*/  LDG.E R8, desc[UR8][R4.64+0x4] ;  /* 0x0000040804087981 */ /* 0x000ee4000c1e1900 */
[----:B---3--:R-:W-:-:S05]  /*09b0*/  FADD R9, R8, R9 ;  /* 0x0000000908097221 */ /* 0x008fca0000000000 */
[----:B------:R2:W-:Y:S04]  /*09c0*/  STG.E desc[UR8][R2.64+0x4], R9 ;  /* 0x0000040902007986 */ /* 0x0005e8000c101908 */
[----:B------:R-:W4:Y:S02]  /*09d0*/  LDG.E R8, desc[UR8][R4.64+0x8] ;  /* 0x0000080804087981 */ /* 0x000f24000c1e1900 */
[----:B----4-:R-:W-:-:S05]  /*09e0*/  FADD R11, R8, R11 ;  /* 0x0000000b080b7221 */ /* 0x010fca0000000000 */
[----:B------:R2:W-:Y:S04]  /*09f0*/  STG.E desc[UR8][R2.64+0x8], R11 ;  /* 0x0000080b02007986 */ /* 0x0005e8000c101908 */
[----:B------:R-:W5:Y:S01]  /*0a00*/  LDG.E R8, desc[UR8][R4.64+0xc] ;  /* 0x00000c0804087981 */ /* 0x000f62000c1e1900 */
[----:B------:R-:W-:Y:S01]  /*0a10*/  IADD3 R0, PT, PT, R0, 0x4, RZ ;  /* 0x0000000400007810 */ /* 0x000fe20007ffe0ff */
[----:B-----5:R-:W-:-:S05]  /*0a20*/  FADD R13, R8, R13 ;  /* 0x0000000d080d7221 */ /* 0x020fca0000000000 */
[----:B------:R2:W-:Y:S02]  /*0a30*/  STG.E desc[UR8][R2.64+0xc], R13 ;  /* 0x00000c0d02007986 */ /* 0x0005e4000c101908 */
.L_x_3:
[----:B------:R-:W-:Y:S05]  /*0a40*/  @!P1 EXIT ;  /* 0x000000000000994d */ /* 0x000fea0003800000 */
[----:B--2---:R-:W2:Y:S01]  /*0a50*/  LDC.64 R2, c[0x0][0x390] ;  /* 0x0000e400ff027b82 */ /* 0x004ea20000000a00 */
[----:B------:R-:W-:-:S07]  /*0a60*/  IMAD.MOV R6, RZ, RZ, -R6 ;  /* 0x000000ffff067224 */ /* 0x000fce00078e0a06 */
[----:B01----:R-:W0:Y:S01]  /*0a70*/  LDC.64 R4, c[0x0][0x388] ;  /* 0x0000e200ff047b82 */ /* 0x003e220000000a00 */
[----:B--2---:R-:W-:-:S05]  /*0a80*/  IMAD.WIDE.U32 R2, R0, 0x4, R2 ;  /* 0x0000000400027825 */ /* 0x004fca00078e0002 */
[----:B------:R-:W-:Y:S01]  /*0a90*/  MOV R9, R3 ;  /* 0x0000000300097202 */ /* 0x000fe20000000f00 */
[----:B0-----:R-:W-:Y:S01]  /*0aa0*/  IMAD.WIDE.U32 R4, R0, 0x4, R4 ;  /* 0x0000000400047825 */ /* 0x001fe200078e0004 */
[----:B------:R-:W-:-:S07]  /*0ab0*/  MOV R0, R2 ;  /* 0x0000000200007202 */ /* 0x000fce0000000f00 */
.L_x_4:
[----:B0-----:R-:W-:Y:S02]  /*0ac0*/  MOV R2, R0 ;  /* 0x0000000000027202 */ /* 0x001fe40000000f00 */
[----:B------:R-:W-:Y:S01]  /*0ad0*/  MOV R3, R9 ;  /* 0x0000000900037202 */ /* 0x000fe20000000f00 */
[----:B------:R0:W2:Y:S04]  /*0ae0*/  LDG.E R0, desc[UR8][R4.64] ;  /* 0x0000000804007981 */ /* 0x0000a8000c1e1900 */
[----:B------:R-:W2:Y:S01]  /*0af0*/  LDG.E R7, desc[UR8][R2.64] ;  /* 0x0000000802077981 */ /* 0x000ea2000c1e1900 */
[----:B------:R-:W-:-:S04]  /*0b00*/  IADD3 R6, PT, PT, R6, 0x1, RZ ;  /* 0x0000000106067810 */ /* 0x000fc80007ffe0ff */
[----:B------:R-:W-:Y:S02]  /*0b10*/  ISETP.NE.AND P0, PT, R6, RZ, PT ;  /* 0x000000ff0600720c */ /* 0x000fe40003f05270 */
[----:B0-----:R-:W-:-:S04]  /*0b20*/  IADD3 R4, P2, PT, R4, 0x4, RZ ;  /* 0x0000000404047810 */ /* 0x001fc80007f5e0ff */
[----:B------:R-:W-:Y:S01]  /*0b30*/  IADD3.X R5, PT, PT, RZ, R5, RZ, P2, !PT ;  /* 0x00000005ff057210 */ /* 0x000fe200017fe4ff */
[----:B--2---:R-:W-:Y:S01]  /*0b40*/  FADD R7, R0, R7 ;  /* 0x0000000700077221 */ /* 0x004fe20000000000 */
[----:B------:R-:W-:-:S04]  /*0b50*/  IADD3 R0, P1, PT, R2, 0x4, RZ ;  /* 0x0000000402007810 */ /* 0x000fc80007f3e0ff */
[----:B------:R0:W-:Y:S01]  /*0b60*/  STG.E desc[UR8][R2.64], R7 ;  /* 0x0000000702007986 */ /* 0x0001e2000c101908 */
[----:B------:R-:W-:Y:S01]  /*0b70*/  IADD3.X R9, PT, PT, RZ, R3, RZ, P1, !PT ;  /* 0x00000003ff097210 */ /* 0x000fe20000ffe4ff */
[----:B------:R-:W-:Y:S07]  /*0b80*/  @P0 BRA `(.L_x_4) ;  /* 0xfffffffc00cc0947 */ /* 0x000fee000383ffff */
[----:B------:R-:W-:Y:S05]  /*0b90*/  EXIT ;  /* 0x000000000000794d */ /* 0x000fea0003800000 */
.L_x_5:
[----:B------:R-:W-:-:S00]  /*0ba0*/  BRA `(.L_x_5) ;  /* 0xfffffffc00fc7947 */ /* 0x000fc0000383ffff */
[----:B------:R-:W-:-:S00]  /*0bb0*/  NOP ;  /* 0x0000000000007918 */ /* 0x000fc00000000000 */
        /* <DEDUP_REMOVED lines=12> */
.L_x_6:


//--------------------- .nv.shared.reserved.0     --------------------------
	.section	.nv.shared.reserved.0,"aw",@nobits
	.weak		__nv_reservedSMEM_offset_0_alias
	.size		__nv_reservedSMEM_offset_0_alias, 0, 64
	.other		__nv_reservedSMEM_offset_0_alias,@"STO_CUDA_RESERVED_SHARED STV_DEFAULT"
__nv_reservedSMEM_offset_0_alias:
	.zero		0
	.zero		64


//--------------------- .nv.constant0._Z7add_gpuiPfS_ --------------------------
	.section	.nv.constant0._Z7add_gpuiPfS_,"a",@progbits
	.sectionflags	@""
	.align	4
.nv.constant0._Z7add_gpuiPfS_:
	.zero		920


//--------------------- SYMBOLS --------------------------

	.type		.nv.reservedSmem.offset0,@object
	.size		.nv.reservedSmem.offset0,0x4
